//
// Generated by NVIDIA NVVM Compiler
//
// Compiler Build ID: CL-36424714
// Cuda compilation tools, release 13.0, V13.0.88
// Based on NVVM 20.0.0
//

.version 9.0
.target sm_100
.address_size 64

	// .globl	_Z21generateColorGradientPhii

.visible .entry _Z21generateColorGradientPhii(
	.param .u64 .ptr .align 1 _Z21generateColorGradientPhii_param_0,
	.param .u32 _Z21generateColorGradientPhii_param_1,
	.param .u32 _Z21generateColorGradientPhii_param_2
)
{
	.reg .pred 	%p<5>;
	.reg .b32 	%r<19>;
	.reg .b32 	%f<11>;
	.reg .b64 	%rd<5>;

	ld.param.u64 	%rd1, [_Z21generateColorGradientPhii_param_0];
	ld.param.u32 	%r3, [_Z21generateColorGradientPhii_param_1];
	ld.param.u32 	%r4, [_Z21generateColorGradientPhii_param_2];
	mov.u32 	%r6, %ctaid.x;
	mov.u32 	%r7, %ntid.x;
	mov.u32 	%r8, %tid.x;
	mad.lo.s32 	%r1, %r6, %r7, %r8;
	mov.u32 	%r9, %ctaid.y;
	mov.u32 	%r10, %ntid.y;
	mov.u32 	%r11, %tid.y;
	mad.lo.s32 	%r12, %r9, %r10, %r11;
	setp.ge.s32 	%p1, %r1, %r3;
	setp.ge.s32 	%p2, %r12, %r4;
	or.pred  	%p3, %p1, %p2;
	@%p3 bra 	$L__BB0_2;
	cvta.to.global.u64 	%rd2, %rd1;
	mad.lo.s32 	%r13, %r3, %r12, %r1;
	mul.lo.s32 	%r14, %r13, 3;
	cvt.rn.f32.s32 	%f1, %r1;
	add.s32 	%r15, %r3, -1;
	cvt.rn.f32.s32 	%f2, %r15;
	div.rn.f32 	%f3, %f1, %f2;
	mov.f32 	%f4, 0f3F800000;
	sub.f32 	%f5, %f4, %f3;
	mul.f32 	%f6, %f5, 0f437F0000;
	cvt.rzi.u32.f32 	%r16, %f6;
	cvt.s64.s32 	%rd3, %r14;
	add.s64 	%rd4, %rd2, %rd3;
	st.global.u8 	[%rd4], %r16;
	setp.lt.f32 	%p4, %f3, 0f3F000000;
	selp.f32 	%f7, %f3, %f5, %p4;
	add.f32 	%f8, %f7, %f7;
	mul.f32 	%f9, %f8, 0f437F0000;
	cvt.rzi.u32.f32 	%r17, %f9;
	st.global.u8 	[%rd4+1], %r17;
	mul.f32 	%f10, %f3, 0f437F0000;
	cvt.rzi.u32.f32 	%r18, %f10;
	st.global.u8 	[%rd4+2], %r18;
$L__BB0_2:
	ret;

}


// ===== COMPILED SASS (sm_100) =====

	.target	sm_100

	.elftype	@"ET_EXEC"


//--------------------- .note.nv.tkinfo           --------------------------
	.section	.note.nv.tkinfo,"",@"SHT_NOTE"
	.sectionflags	@"SHF_NOTE_NV_TKINFO"
	.tkinfo
        /*0018*/ 	.word	0x00000002
        /*0030*/ 	.string	""
        /*0030*/ 	.string	"ptxas"
        /*0030*/ 	.string	"Cuda compilation tools, release 13.0, V13.0.88"
        /*0030*/ 	.string	"Build cuda_13.0.r13.0/compiler.36424714_0"
        /*0030*/ 	.string	"-arch sm_100 -m 64 "



//--------------------- .note.nv.cuinfo           --------------------------
	.section	.note.nv.cuinfo,"",@"SHT_NOTE"
	.sectionflags	@"SHF_NOTE_NV_CUINFO"
        /*0018*/ 	.short	0x0002
        /*001a*/ 	.short	0x0064
        /*001c*/ 	.short	0x0082
	.zero		2


//--------------------- .nv.info                  --------------------------
	.section	.nv.info,"",@"SHT_CUDA_INFO"
	.align	4


	//----- nvinfo : EIATTR_REGCOUNT
	.align		4
        /*0000*/ 	.byte	0x04, 0x2f
        /*0002*/ 	.short	(.L_1 - .L_0)
	.align		4
.L_0:
        /*0004*/ 	.word	index@(_Z21generateColorGradientPhii)
        /*0008*/ 	.word	0x00000010


	//----- nvinfo : EIATTR_FRAME_SIZE
	.align		4
.L_1:
        /*000c*/ 	.byte	0x04, 0x11
        /*000e*/ 	.short	(.L_3 - .L_2)
	.align		4
.L_2:
        /*0010*/ 	.word	index@($__internal_0_$__cuda_sm3x_div_rn_noftz_f32_slowpath)
        /*0014*/ 	.word	0x00000000


	//----- nvinfo : EIATTR_FRAME_SIZE
	.align		4
.L_3:
        /*0018*/ 	.byte	0x04, 0x11
        /*001a*/ 	.short	(.L_5 - .L_4)
	.align		4
.L_4:
        /*001c*/ 	.word	index@(_Z21generateColorGradientPhii)
        /*0020*/ 	.word	0x00000000


	//----- nvinfo : EIATTR_MIN_STACK_SIZE
	.align		4
.L_5:
        /*0024*/ 	.byte	0x04, 0x12
        /*0026*/ 	.short	(.L_7 - .L_6)
	.align		4
.L_6:
        /*0028*/ 	.word	index@(_Z21generateColorGradientPhii)
        /*002c*/ 	.word	0x00000000
.L_7:


//--------------------- .nv.compat                --------------------------
	.section	.nv.compat,"",@"SHT_CUDA_COMPAT_INFO"
	.align	4
        /*0000*/ 	.byte	0x02, 0x09, 0x00, 0x00, 0x02, 0x02, 0x01, 0x00, 0x02, 0x05, 0x05, 0x00, 0x03, 0x07, 0x01, 0x01
        /*0010*/ 	.byte	0x02, 0x03, 0x00, 0x00, 0x02, 0x06, 0x01, 0x00, 0x04, 0x0b, 0x08, 0x00, 0x01, 0x00, 0x00, 0x00
        /*0020*/ 	.byte	0x00, 0x00, 0x00, 0x00


//--------------------- .nv.info._Z21generateColorGradientPhii --------------------------
	.section	.nv.info._Z21generateColorGradientPhii,"",@"SHT_CUDA_INFO"
	.sectionflags	@""
	.align	4


	//----- nvinfo : EIATTR_CUDA_API_VERSION
	.align		4
        /*0000*/ 	.byte	0x04, 0x37
        /*0002*/ 	.short	(.L_9 - .L_8)
.L_8:
        /*0004*/ 	.word	0x00000082


	//----- nvinfo : EIATTR_KPARAM_INFO
	.align		4
.L_9:
        /*0008*/ 	.byte	0x04, 0x17
        /*000a*/ 	.short	(.L_11 - .L_10)
.L_10:
        /*000c*/ 	.word	0x00000000
        /*0010*/ 	.short	0x0002
        /*0012*/ 	.short	0x000c
        /*0014*/ 	.byte	0x00, 0xf0, 0x11, 0x00


	//----- nvinfo : EIATTR_KPARAM_INFO
	.align		4
.L_11:
        /*0018*/ 	.byte	0x04, 0x17
        /*001a*/ 	.short	(.L_13 - .L_12)
.L_12:
        /*001c*/ 	.word	0x00000000
        /*0020*/ 	.short	0x0001
        /*0022*/ 	.short	0x0008
        /*0024*/ 	.byte	0x00, 0xf0, 0x11, 0x00


	//----- nvinfo : EIATTR_KPARAM_INFO
	.align		4
.L_13:
        /*0028*/ 	.byte	0x04, 0x17
        /*002a*/ 	.short	(.L_15 - .L_14)
.L_14:
        /*002c*/ 	.word	0x00000000
        /*0030*/ 	.short	0x0000
        /*0032*/ 	.short	0x0000
        /*0034*/ 	.byte	0x00, 0xf5, 0x21, 0x00


	//----- nvinfo : EIATTR_SPARSE_MMA_MASK
	.align		4
.L_15:
        /*0038*/ 	.byte	0x03, 0x50
        /*003a*/ 	.short	0x0000


	//----- nvinfo : EIATTR_MAXREG_COUNT
	.align		4
        /*003c*/ 	.byte	0x03, 0x1b
        /*003e*/ 	.short	0x00ff


	//----- nvinfo : EIATTR_MERCURY_ISA_VERSION
	.align		4
        /*0040*/ 	.byte	0x03, 0x5f
        /*0042*/ 	.short	0x0101


	//----- nvinfo : EIATTR_VRC_CTA_INIT_COUNT
	.align		4
        /*0044*/ 	.byte	0x02, 0x4a
	.zero		1
	.zero		1


	//----- nvinfo : EIATTR_EXIT_INSTR_OFFSETS
	.align		4
        /*0048*/ 	.byte	0x04, 0x1c
        /*004a*/ 	.short	(.L_17 - .L_16)


	//   ....[0]....
.L_16:
        /*004c*/ 	.word	0x000000c0


	//   ....[1]....
        /*0050*/ 	.word	0x00000300


	//----- nvinfo : EIATTR_CRS_STACK_SIZE
	.align		4
.L_17:
        /*0054*/ 	.byte	0x04, 0x1e
        /*0056*/ 	.short	(.L_19 - .L_18)
.L_18:
        /*0058*/ 	.word	0x00000000


	//----- nvinfo : EIATTR_CBANK_PARAM_SIZE
	.align		4
.L_19:
        /*005c*/ 	.byte	0x03, 0x19
        /*005e*/ 	.short	0x0010


	//----- nvinfo : EIATTR_PARAM_CBANK
	.align		4
        /*0060*/ 	.byte	0x04, 0x0a
        /*0062*/ 	.short	(.L_21 - .L_20)
	.align		4
.L_20:
        /*0064*/ 	.word	index@(.nv.constant0._Z21generateColorGradientPhii)
        /*0068*/ 	.short	0x0380
        /*006a*/ 	.short	0x0010


	//----- nvinfo : EIATTR_SW_WAR
	.align		4
.L_21:
        /*006c*/ 	.byte	0x04, 0x36
        /*006e*/ 	.short	(.L_23 - .L_22)
.L_22:
        /*0070*/ 	.word	0x00000008
.L_23:


//--------------------- .nv.callgraph             --------------------------
	.section	.nv.callgraph,"",@"SHT_CUDA_CALLGRAPH"
	.align	4
	.sectionentsize	8
	.align		4
        /*0000*/ 	.word	0x00000000
	.align		4
        /*0004*/ 	.word	0xffffffff
	.align		4
        /*0008*/ 	.word	0x00000000
	.align		4
        /*000c*/ 	.word	0xfffffffe
	.align		4
        /*0010*/ 	.word	0x00000000
	.align		4
        /*0014*/ 	.word	0xfffffffd
	.align		4
        /*0018*/ 	.word	0x00000000
	.align		4
        /*001c*/ 	.word	0xfffffffc


//--------------------- .text._Z21generateColorGradientPhii --------------------------
	.section	.text._Z21generateColorGradientPhii,"ax",@progbits
	.align	128
        .global         _Z21generateColorGradientPhii
        .type           _Z21generateColorGradientPhii,@function
        .size           _Z21generateColorGradientPhii,(.L_x_14 - _Z21generateColorGradientPhii)
        .other          _Z21generateColorGradientPhii,@"STO_CUDA_ENTRY STV_DEFAULT"
_Z21generateColorGradientPhii:
.text._Z21generateColorGradientPhii:
[----:B------:R-:W-:Y:S01]  /*0000*/  LDC R1, c[0x0][0x37c] ;  /* 0x0000df00ff017b82 */ /* 0x000fe20000000800 */
[----:B------:R-:W0:Y:S07]  /*0010*/  S2R R0, SR_TID.Y ;  /* 0x0000000000007919 */ /* 0x000e2e0000002200 */
[----:B------:R-:W1:Y:S01]  /*0020*/  LDC R2, c[0x0][0x360] ;  /* 0x0000d800ff027b82 */ /* 0x000e620000000800 */
[----:B------:R-:W2:Y:S01]  /*0030*/  LDCU.64 UR6, c[0x0][0x388] ;  /* 0x00007100ff0677ac */ /* 0x000ea20008000a00 */
[----:B------:R-:W1:Y:S06]  /*0040*/  S2R R5, SR_TID.X ;  /* 0x0000000000057919 */ /* 0x000e6c0000002100 */
[----:B------:R-:W0:Y:S08]  /*0050*/  S2UR UR5, SR_CTAID.Y ;  /* 0x00000000000579c3 */ /* 0x000e300000002600 */
[----:B------:R-:W0:Y:S08]  /*0060*/  LDC R3, c[0x0][0x364] ;  /* 0x0000d900ff037b82 */ /* 0x000e300000000800 */
[----:B------:R-:W1:Y:S01]  /*0070*/  S2UR UR4, SR_CTAID.X ;  /* 0x00000000000479c3 */ /* 0x000e620000002500 */
[----:B0-----:R-:W-:-:S05]  /*0080*/  IMAD R3, R3, UR5, R0 ;  /* 0x0000000503037c24 */ /* 0x001fca000f8e0200 */
[----:B--2---:R-:W-:Y:S01]  /*0090*/  ISETP.GE.AND P0, PT, R3, UR7, PT ;  /* 0x0000000703007c0c */ /* 0x004fe2000bf06270 */
[----:B-1----:R-:W-:-:S05]  /*00a0*/  IMAD R2, R2, UR4, R5 ;  /* 0x0000000402027c24 */ /* 0x002fca000f8e0205 */
[----:B------:R-:W-:-:S13]  /*00b0*/  ISETP.GE.OR P0, PT, R2, UR6, P0 ;  /* 0x0000000602007c0c */ /* 0x000fda0008706670 */
[----:B------:R-:W-:Y:S05]  /*00c0*/  @P0 EXIT ;  /* 0x000000000000094d */ /* 0x000fea0003800000 */
[----:B------:R-:W-:Y:S01]  /*00d0*/  UIADD3 UR4, UPT, UPT, UR6, -0x1, URZ ;  /* 0xffffffff06047890 */ /* 0x000fe2000fffe0ff */
[----:B------:R-:W-:Y:S01]  /*00e0*/  I2FP.F32.S32 R0, R2 ;  /* 0x0000000200007245 */ /* 0x000fe20000201400 */
[----:B------:R-:W-:Y:S01]  /*00f0*/  IMAD R2, R3, UR6, R2 ;  /* 0x0000000603027c24 */ /* 0x000fe2000f8e0202 */
[----:B------:R-:W-:Y:S03]  /*0100*/  BSSY.RECONVERGENT B0, `(.L_x_0) ;  /* 0x000000f000007945 */ /* 0x000fe60003800200 */
[----:B------:R-:W-:Y:S01]  /*0110*/  I2FP.F32.S32 R5, UR4 ;  /* 0x0000000400057c45 */ /* 0x000fe20008201400 */
[----:B------:R-:W-:-:S03]  /*0120*/  IMAD R2, R2, 0x3, RZ ;  /* 0x0000000302027824 */ /* 0x000fc600078e02ff */
[----:B------:R-:W0:Y:S01]  /*0130*/  MUFU.RCP R4, R5 ;  /* 0x0000000500047308 */ /* 0x000e220000001000 */
[----:B------:R-:W1:Y:S07]  /*0140*/  LDCU.64 UR4, c[0x0][0x358] ;  /* 0x00006b00ff0477ac */ /* 0x000e6e0008000a00 */
[----:B------:R-:W2:Y:S01]  /*0150*/  FCHK P0, R0, R5 ;  /* 0x0000000500007302 */ /* 0x000ea20000000000 */
[----:B0-----:R-:W-:-:S04]  /*0160*/  FFMA R7, -R5, R4, 1 ;  /* 0x3f80000005077423 */ /* 0x001fc80000000104 */
[----:B------:R-:W-:-:S04]  /*0170*/  FFMA R7, R4, R7, R4 ;  /* 0x0000000704077223 */ /* 0x000fc80000000004 */
[----:B------:R-:W-:-:S04]  /*0180*/  FFMA R4, R0, R7, RZ ;  /* 0x0000000700047223 */ /* 0x000fc800000000ff */
[----:B------:R-:W-:-:S04]  /*0190*/  FFMA R6, -R5, R4, R0 ;  /* 0x0000000405067223 */ /* 0x000fc80000000100 */
[----:B------:R-:W-:Y:S01]  /*01a0*/  FFMA R4, R7, R6, R4 ;  /* 0x0000000607047223 */ /* 0x000fe20000000004 */
[----:B-12---:R-:W-:Y:S06]  /*01b0*/  @!P0 BRA `(.L_x_1) ;  /* 0x00000000000c8947 */ /* 0x006fec0003800000 */
[----:B------:R-:W-:-:S07]  /*01c0*/  MOV R4, 0x1e0 ;  /* 0x000001e000047802 */ /* 0x000fce0000000f00 */
[----:B------:R-:W-:Y:S05]  /*01d0*/  CALL.REL.NOINC `($__internal_0_$__cuda_sm3x_div_rn_noftz_f32_slowpath) ;  /* 0x00000000004c7944 */ /* 0x000fea0003c00000 */
[----:B------:R-:W-:-:S07]  /*01e0*/  IMAD.MOV.U32 R4, RZ, RZ, R0 ;  /* 0x000000ffff047224 */ /* 0x000fce00078e0000 */
.L_x_1:
[----:B------:R-:W-:Y:S05]  /*01f0*/  BSYNC.RECONVERGENT B0 ;  /* 0x0000000000007941 */ /* 0x000fea0003800200 */
.L_x_0:
[C---:B------:R-:W-:Y:S01]  /*0200*/  FADD R3, -R4.reuse, 1 ;  /* 0x3f80000004037421 */ /* 0x040fe20000000100 */
[C---:B------:R-:W-:Y:S01]  /*0210*/  FSETP.GEU.AND P0, PT, R4.reuse, 0.5, PT ;  /* 0x3f0000000400780b */ /* 0x040fe20003f0e000 */
[C---:B------:R-:W-:Y:S01]  /*0220*/  FMUL R6, R4.reuse, 255 ;  /* 0x437f000004067820 */ /* 0x040fe20000400000 */
[----:B------:R-:W0:Y:S02]  /*0230*/  LDCU.64 UR6, c[0x0][0x380] ;  /* 0x00007000ff0677ac */ /* 0x000e240008000a00 */
[----:B------:R-:W-:Y:S01]  /*0240*/  FSEL R4, R4, R3, !P0 ;  /* 0x0000000304047208 */ /* 0x000fe20004000000 */
[----:B------:R-:W-:Y:S01]  /*0250*/  FMUL R3, R3, 255 ;  /* 0x437f000003037820 */ /* 0x000fe20000400000 */
[----:B------:R-:W-:Y:S03]  /*0260*/  F2I.U32.TRUNC.NTZ R9, R6 ;  /* 0x0000000600097305 */ /* 0x000fe6000020f000 */
[----:B------:R-:W-:-:S04]  /*0270*/  FADD R4, R4, R4 ;  /* 0x0000000404047221 */ /* 0x000fc80000000000 */
[----:B------:R-:W-:Y:S01]  /*0280*/  FMUL R0, R4, 255 ;  /* 0x437f000004007820 */ /* 0x000fe20000400000 */
[----:B------:R-:W1:Y:S01]  /*0290*/  F2I.U32.TRUNC.NTZ R3, R3 ;  /* 0x0000000300037305 */ /* 0x000e62000020f000 */
[----:B0-----:R-:W-:-:S07]  /*02a0*/  IADD3 R4, P0, PT, R2, UR6, RZ ;  /* 0x0000000602047c10 */ /* 0x001fce000ff1e0ff */
[----:B------:R-:W0:Y:S01]  /*02b0*/  F2I.U32.TRUNC.NTZ R7, R0 ;  /* 0x0000000000077305 */ /* 0x000e22000020f000 */
[----:B------:R-:W-:-:S05]  /*02c0*/  LEA.HI.X.SX32 R5, R2, UR7, 0x1, P0 ;  /* 0x0000000702057c11 */ /* 0x000fca00080f0eff */
[----:B-1----:R-:W-:Y:S04]  /*02d0*/  STG.E.U8 desc[UR4][R4.64], R3 ;  /* 0x0000000304007986 */ /* 0x002fe8000c101104 */
[----:B------:R-:W-:Y:S04]  /*02e0*/  STG.E.U8 desc[UR4][R4.64+0x2], R9 ;  /* 0x0000020904007986 */ /* 0x000fe8000c101104 */
[----:B0-----:R-:W-:Y:S01]  /*02f0*/  STG.E.U8 desc[UR4][R4.64+0x1], R7 ;  /* 0x0000010704007986 */ /* 0x001fe2000c101104 */
[----:B------:R-:W-:Y:S05]  /*0300*/  EXIT ;  /* 0x000000000000794d */ /* 0x000fea0003800000 */
        .weak           $__internal_0_$__cuda_sm3x_div_rn_noftz_f32_slowpath
        .type           $__internal_0_$__cuda_sm3x_div_rn_noftz_f32_slowpath,@function
        .size           $__internal_0_$__cuda_sm3x_div_rn_noftz_f32_slowpath,(.L_x_14 - $__internal_0_$__cuda_sm3x_div_rn_noftz_f32_slowpath)
$__internal_0_$__cuda_sm3x_div_rn_noftz_f32_slowpath:
[----:B------:R-:W-:Y:S01]  /*0310*/  SHF.R.U32.HI R6, RZ, 0x17, R5 ;  /* 0x00000017ff067819 */ /* 0x000fe20000011605 */
[----:B------:R-:W-:Y:S01]  /*0320*/  BSSY.RECONVERGENT B1, `(.L_x_2) ;  /* 0x0000064000017945 */ /* 0x000fe20003800200 */
[--C-:B------:R-:W-:Y:S01]  /*0330*/  SHF.R.U32.HI R3, RZ, 0x17, R0.reuse ;  /* 0x00000017ff037819 */ /* 0x100fe20000011600 */
[----:B------:R-:W-:Y:S01]  /*0340*/  IMAD.MOV.U32 R8, RZ, RZ, R0 ;  /* 0x000000ffff087224 */ /* 0x000fe200078e0000 */
[----:B------:R-:W-:Y:S02]  /*0350*/  LOP3.LUT R7, R6, 0xff, RZ, 0xc0, !PT ;  /* 0x000000ff06077812 */ /* 0x000fe400078ec0ff */
[----:B------:R-:W-:-:S03]  /*0360*/  LOP3.LUT R6, R3, 0xff, RZ, 0xc0, !PT ;  /* 0x000000ff03067812 */ /* 0x000fc600078ec0ff */
[----:B------:R-:W-:Y:S02]  /*0370*/  VIADD R11, R7, 0xffffffff ;  /* 0xffffffff070b7836 */ /* 0x000fe40000000000 */
[----:B------:R-:W-:-:S03]  /*0380*/  VIADD R10, R6, 0xffffffff ;  /* 0xffffffff060a7836 */ /* 0x000fc60000000000 */
[----:B------:R-:W-:-:S04]  /*0390*/  ISETP.GT.U32.AND P0, PT, R11, 0xfd, PT ;  /* 0x000000fd0b00780c */ /* 0x000fc80003f04070 */
[----:B------:R-:W-:-:S13]  /*03a0*/  ISETP.GT.U32.OR P0, PT, R10, 0xfd, P0 ;  /* 0x000000fd0a00780c */ /* 0x000fda0000704470 */
[----:B------:R-:W-:Y:S01]  /*03b0*/  @!P0 IMAD.MOV.U32 R9, RZ, RZ, RZ ;  /* 0x000000ffff098224 */ /* 0x000fe200078e00ff */
[----:B------:R-:W-:Y:S06]  /*03c0*/  @!P0 BRA `(.L_x_3) ;  /* 0x0000000000608947 */ /* 0x000fec0003800000 */
[----:B------:R-:W-:Y:S01]  /*03d0*/  FSETP.GTU.FTZ.AND P0, PT, |R0|, +INF , PT ;  /* 0x7f8000000000780b */ /* 0x000fe20003f1c200 */
[----:B------:R-:W-:Y:S01]  /*03e0*/  IMAD.MOV.U32 R3, RZ, RZ, R5 ;  /* 0x000000ffff037224 */ /* 0x000fe200078e0005 */
[----:B------:R-:W-:-:S04]  /*03f0*/  FSETP.GTU.FTZ.AND P1, PT, |R5|, +INF , PT ;  /* 0x7f8000000500780b */ /* 0x000fc80003f3c200 */
[----:B------:R-:W-:-:S13]  /*0400*/  PLOP3.LUT P0, PT, P0, P1, PT, 0xf8, 0x8f ;  /* 0x00000000008f781c */ /* 0x000fda0000703f70 */
[----:B------:R-:W-:Y:S05]  /*0410*/  @P0 BRA `(.L_x_4) ;  /* 0x00000004004c0947 */ /* 0x000fea0003800000 */
[----:B------:R-:W-:-:S13]  /*0420*/  LOP3.LUT P0, RZ, R5, 0x7fffffff, R8, 0xc8, !PT ;  /* 0x7fffffff05ff7812 */ /* 0x000fda000780c808 */
[----:B------:R-:W-:Y:S05]  /*0430*/  @!P0 BRA `(.L_x_5) ;  /* 0x00000004003c8947 */ /* 0x000fea0003800000 */
[C---:B------:R-:W-:Y:S02]  /*0440*/  FSETP.NEU.FTZ.AND P2, PT, |R0|.reuse, +INF , PT ;  /* 0x7f8000000000780b */ /* 0x040fe40003f5d200 */
[----:B------:R-:W-:Y:S02]  /*0450*/  FSETP.NEU.FTZ.AND P1, PT, |R3|, +INF , PT ;  /* 0x7f8000000300780b */ /* 0x000fe40003f3d200 */
[----:B------:R-:W-:-:S11]  /*0460*/  FSETP.NEU.FTZ.AND P0, PT, |R0|, +INF , PT ;  /* 0x7f8000000000780b */ /* 0x000fd60003f1d200 */
[----:B------:R-:W-:Y:S05]  /*0470*/  @!P1 BRA !P2, `(.L_x_5) ;  /* 0x00000004002c9947 */ /* 0x000fea0005000000 */
[----:B------:R-:W-:-:S04]  /*0480*/  LOP3.LUT P2, RZ, R8, 0x7fffffff, RZ, 0xc0, !PT ;  /* 0x7fffffff08ff7812 */ /* 0x000fc8000784c0ff */
[----:B------:R-:W-:-:S13]  /*0490*/  PLOP3.LUT P1, PT, P1, P2, PT, 0x2f, 0xf2 ;  /* 0x0000000000f2781c */ /* 0x000fda0000f24577 */
[----:B------:R-:W-:Y:S05]  /*04a0*/  @P1 BRA `(.L_x_6) ;  /* 0x0000000400181947 */ /* 0x000fea0003800000 */
[----:B------:R-:W-:-:S04]  /*04b0*/  LOP3.LUT P1, RZ, R5, 0x7fffffff, RZ, 0xc0, !PT ;  /* 0x7fffffff05ff7812 */ /* 0x000fc8000782c0ff */
[----:B------:R-:W-:-:S13]  /*04c0*/  PLOP3.LUT P0, PT, P0, P1, PT, 0x2f, 0xf2 ;  /* 0x0000000000f2781c */ /* 0x000fda0000702577 */
[----:B------:R-:W-:Y:S05]  /*04d0*/  @P0 BRA `(.L_x_7) ;  /* 0x0000000400000947 */ /* 0x000fea0003800000 */
[----:B------:R-:W-:Y:S02]  /*04e0*/  ISETP.GE.AND P0, PT, R10, RZ, PT ;  /* 0x000000ff0a00720c */ /* 0x000fe40003f06270 */
[----:B------:R-:W-:-:S11]  /*04f0*/  ISETP.GE.AND P1, PT, R11, RZ, PT ;  /* 0x000000ff0b00720c */ /* 0x000fd60003f26270 */
[----:B------:R-:W-:Y:S02]  /*0500*/  @P0 IMAD.MOV.U32 R9, RZ, RZ, RZ ;  /* 0x000000ffff090224 */ /* 0x000fe400078e00ff */
[----:B------:R-:W-:Y:S01]  /*0510*/  @!P0 FFMA R8, R0, 1.84467440737095516160e+19, RZ ;  /* 0x5f80000000088823 */ /* 0x000fe200000000ff */
[----:B------:R-:W-:Y:S02]  /*0520*/  @!P0 IMAD.MOV.U32 R9, RZ, RZ, -0x40 ;  /* 0xffffffc0ff098424 */ /* 0x000fe400078e00ff */
[----:B------:R-:W-:Y:S02]  /*0530*/  @!P1 FFMA R5, R3, 1.84467440737095516160e+19, RZ ;  /* 0x5f80000003059823 */ /* 0x000fe400000000ff */
[----:B------:R-:W-:-:S07]  /*0540*/  @!P1 VIADD R9, R9, 0x40 ;  /* 0x0000004009099836 */ /* 0x000fce0000000000 */
.L_x_3:
[----:B------:R-:W-:Y:S01]  /*0550*/  LEA R0, R7, 0xc0800000, 0x17 ;  /* 0xc080000007007811 */ /* 0x000fe200078eb8ff */
[----:B------:R-:W-:Y:S01]  /*0560*/  VIADD R6, R6, 0xffffff81 ;  /* 0xffffff8106067836 */ /* 0x000fe20000000000 */
[----:B------:R-:W-:Y:S03]  /*0570*/  BSSY.RECONVERGENT B2, `(.L_x_8) ;  /* 0x0000035000027945 */ /* 0x000fe60003800200 */
[----:B------:R-:W-:Y:S02]  /*0580*/  IMAD.IADD R5, R5, 0x1, -R0 ;  /* 0x0000000105057824 */ /* 0x000fe400078e0a00 */
[C---:B------:R-:W-:Y:S01]  /*0590*/  IMAD R0, R6.reuse, -0x800000, R8 ;  /* 0xff80000006007824 */ /* 0x040fe200078e0208 */
[----:B------:R-:W-:Y:S01]  /*05a0*/  IADD3 R6, PT, PT, R6, 0x7f, -R7 ;  /* 0x0000007f06067810 */ /* 0x000fe20007ffe807 */
[----:B------:R-:W0:Y:S01]  /*05b0*/  MUFU.RCP R3, R5 ;  /* 0x0000000500037308 */ /* 0x000e220000001000 */
[----:B------:R-:W-:-:S03]  /*05c0*/  FADD.FTZ R11, -R5, -RZ ;  /* 0x800000ff050b7221 */ /* 0x000fc60000010100 */
[----:B------:R-:W-:Y:S02]  /*05d0*/  IMAD.IADD R6, R6, 0x1, R9 ;  /* 0x0000000106067824 */ /* 0x000fe400078e0209 */
[----:B0-----:R-:W-:-:S04]  /*05e0*/  FFMA R10, R3, R11, 1 ;  /* 0x3f800000030a7423 */ /* 0x001fc8000000000b */
[----:B------:R-:W-:-:S04]  /*05f0*/  FFMA R10, R3, R10, R3 ;  /* 0x0000000a030a7223 */ /* 0x000fc80000000003 */
[----:B------:R-:W-:-:S04]  /*0600*/  FFMA R3, R0, R10, RZ ;  /* 0x0000000a00037223 */ /* 0x000fc800000000ff */
[----:B------:R-:W-:-:S04]  /*0610*/  FFMA R8, R11, R3, R0 ;  /* 0x000000030b087223 */ /* 0x000fc80000000000 */
[----:B------:R-:W-:-:S04]  /*0620*/  FFMA R13, R10, R8, R3 ;  /* 0x000000080a0d7223 */ /* 0x000fc80000000003 */
[----:B------:R-:W-:-:S04]  /*0630*/  FFMA R8, R11, R13, R0 ;  /* 0x0000000d0b087223 */ /* 0x000fc80000000000 */
[----:B------:R-:W-:-:S05]  /*0640*/  FFMA R0, R10, R8, R13 ;  /* 0x000000080a007223 */ /* 0x000fca000000000d */
[----:B------:R-:W-:-:S04]  /*0650*/  SHF.R.U32.HI R3, RZ, 0x17, R0 ;  /* 0x00000017ff037819 */ /* 0x000fc80000011600 */
[----:B------:R-:W-:-:S05]  /*0660*/  LOP3.LUT R3, R3, 0xff, RZ, 0xc0, !PT ;  /* 0x000000ff03037812 */ /* 0x000fca00078ec0ff */
[----:B------:R-:W-:-:S04]  /*0670*/  IMAD.IADD R7, R3, 0x1, R6 ;  /* 0x0000000103077824 */ /* 0x000fc800078e0206 */
[----:B------:R-:W-:-:S05]  /*0680*/  VIADD R3, R7, 0xffffffff ;  /* 0xffffffff07037836 */ /* 0x000fca0000000000 */
[----:B------:R-:W-:-:S13]  /*0690*/  ISETP.GE.U32.AND P0, PT, R3, 0xfe, PT ;  /* 0x000000fe0300780c */ /* 0x000fda0003f06070 */
[----:B------:R-:W-:Y:S05]  /*06a0*/  @!P0 BRA `(.L_x_9) ;  /* 0x0000000000808947 */ /* 0x000fea0003800000 */
[----:B------:R-:W-:-:S13]  /*06b0*/  ISETP.GT.AND P0, PT, R7, 0xfe, PT ;  /* 0x000000fe0700780c */ /* 0x000fda0003f04270 */
[----:B------:R-:W-:Y:S05]  /*06c0*/  @P0 BRA `(.L_x_10) ;  /* 0x00000000006c0947 */ /* 0x000fea0003800000 */
[----:B------:R-:W-:-:S13]  /*06d0*/  ISETP.GE.AND P0, PT, R7, 0x1, PT ;  /* 0x000000010700780c */ /* 0x000fda0003f06270 */
[----:B------:R-:W-:Y:S05]  /*06e0*/  @P0 BRA `(.L_x_11) ;  /* 0x0000000000740947 */ /* 0x000fea0003800000 */
[----:B------:R-:W-:Y:S02]  /*06f0*/  ISETP.GE.AND P0, PT, R7, -0x18, PT ;  /* 0xffffffe80700780c */ /* 0x000fe40003f06270 */
[----:B------:R-:W-:-:S11]  /*0700*/  LOP3.LUT R0, R0, 0x80000000, RZ, 0xc0, !PT ;  /* 0x8000000000007812 */ /* 0x000fd600078ec0ff */
[----:B------:R-:W-:Y:S05]  /*0710*/  @!P0 BRA `(.L_x_11) ;  /* 0x0000000000688947 */ /* 0x000fea0003800000 */
[CCC-:B------:R-:W-:Y:S01]  /*0720*/  FFMA.RZ R3, R10.reuse, R8.reuse, R13.reuse ;  /* 0x000000080a037223 */ /* 0x1c0fe2000000c00d */
[CCC-:B------:R-:W-:Y:S01]  /*0730*/  FFMA.RM R6, R10.reuse, R8.reuse, R13.reuse ;  /* 0x000000080a067223 */ /* 0x1c0fe2000000400d */
[C---:B------:R-:W-:Y:S02]  /*0740*/  ISETP.NE.AND P2, PT, R7.reuse, RZ, PT ;  /* 0x000000ff0700720c */ /* 0x040fe40003f45270 */
[----:B------:R-:W-:Y:S02]  /*0750*/  ISETP.NE.AND P1, PT, R7, RZ, PT ;  /* 0x000000ff0700720c */ /* 0x000fe40003f25270 */
[----:B------:R-:W-:Y:S01]  /*0760*/  LOP3.LUT R5, R3, 0x7fffff, RZ, 0xc0, !PT ;  /* 0x007fffff03057812 */ /* 0x000fe200078ec0ff */
[----:B------:R-:W-:Y:S01]  /*0770*/  FFMA.RP R3, R10, R8, R13 ;  /* 0x000000080a037223 */ /* 0x000fe2000000800d */
[----:B------:R-:W-:Y:S02]  /*0780*/  VIADD R8, R7, 0x20 ;  /* 0x0000002007087836 */ /* 0x000fe40000000000 */
[----:B------:R-:W-:Y:S01]  /*0790*/  LOP3.LUT R5, R5, 0x800000, RZ, 0xfc, !PT ;  /* 0x0080000005057812 */ /* 0x000fe200078efcff */
[----:B------:R-:W-:Y:S01]  /*07a0*/  IMAD.MOV R7, RZ, RZ, -R7 ;  /* 0x000000ffff077224 */ /* 0x000fe200078e0a07 */
[----:B------:R-:W-:-:S02]  /*07b0*/  FSETP.NEU.FTZ.AND P0, PT, R3, R6, PT ;  /* 0x000000060300720b */ /* 0x000fc40003f1d000 */
[----:B------:R-:W-:Y:S02]  /*07c0*/  SHF.L.U32 R8, R5, R8, RZ ;  /* 0x0000000805087219 */ /* 0x000fe400000006ff */
[----:B------:R-:W-:Y:S02]  /*07d0*/  SEL R6, R7, RZ, P2 ;  /* 0x000000ff07067207 */ /* 0x000fe40001000000 */
[----:B------:R-:W-:Y:S02]  /*07e0*/  ISETP.NE.AND P1, PT, R8, RZ, P1 ;  /* 0x000000ff0800720c */ /* 0x000fe40000f25270 */
[----:B------:R-:W-:Y:S02]  /*07f0*/  SHF.R.U32.HI R6, RZ, R6, R5 ;  /* 0x00000006ff067219 */ /* 0x000fe40000011605 */
[----:B------:R-:W-:Y:S02]  /*0800*/  PLOP3.LUT P0, PT, P0, P1, PT, 0xf8, 0x8f ;  /* 0x00000000008f781c */ /* 0x000fe40000703f70 */
[----:B------:R-:W-:-:S02]  /*0810*/  SHF.R.U32.HI R8, RZ, 0x1, R6 ;  /* 0x00000001ff087819 */ /* 0x000fc40000011606 */
[----:B------:R-:W-:-:S04]  /*0820*/  SEL R3, RZ, 0x1, !P0 ;  /* 0x00000001ff037807 */ /* 0x000fc80004000000 */
[----:B------:R-:W-:-:S04]  /*0830*/  LOP3.LUT R3, R3, 0x1, R8, 0xf8, !PT ;  /* 0x0000000103037812 */ /* 0x000fc800078ef808 */
[----:B------:R-:W-:-:S05]  /*0840*/  LOP3.LUT R3, R3, R6, RZ, 0xc0, !PT ;  /* 0x0000000603037212 */ /* 0x000fca00078ec0ff */
[----:B------:R-:W-:-:S05]  /*0850*/  IMAD.IADD R3, R8, 0x1, R3 ;  /* 0x0000000108037824 */ /* 0x000fca00078e0203 */
[----:B------:R-:W-:Y:S01]  /*0860*/  LOP3.LUT R0, R3, R0, RZ, 0xfc, !PT ;  /* 0x0000000003007212 */ /* 0x000fe200078efcff */
[----:B------:R-:W-:Y:S06]  /*0870*/  BRA `(.L_x_11) ;  /* 0x0000000000107947 */ /* 0x000fec0003800000 */
.L_x_10:
[----:B------:R-:W-:-:S04]  /*0880*/  LOP3.LUT R0, R0, 0x80000000, RZ, 0xc0, !PT ;  /* 0x8000000000007812 */ /* 0x000fc800078ec0ff */
[----:B------:R-:W-:Y:S01]  /*0890*/  LOP3.LUT R0, R0, 0x7f800000, RZ, 0xfc, !PT ;  /* 0x7f80000000007812 */ /* 0x000fe200078efcff */
[----:B------:R-:W-:Y:S06]  /*08a0*/  BRA `(.L_x_11) ;  /* 0x0000000000047947 */ /* 0x000fec0003800000 */
.L_x_9:
[----:B------:R-:W-:-:S07]  /*08b0*/  IMAD R0, R6, 0x800000, R0 ;  /* 0x0080000006007824 */ /* 0x000fce00078e0200 */
.L_x_11:
[----:B------:R-:W-:Y:S05]  /*08c0*/  BSYNC.RECONVERGENT B2 ;  /* 0x0000000000027941 */ /* 0x000fea0003800200 */
.L_x_8:
[----:B------:R-:W-:Y:S05]  /*08d0*/  BRA `(.L_x_12) ;  /* 0x0000000000207947 */ /* 0x000fea0003800000 */
.L_x_7:
[----:B------:R-:W-:-:S04]  /*08e0*/  LOP3.LUT R0, R5, 0x80000000, R8, 0x48, !PT ;  /* 0x8000000005007812 */ /* 0x000fc800078e4808 */
[----:B------:R-:W-:Y:S01]  /*08f0*/  LOP3.LUT R0, R0, 0x7f800000, RZ, 0xfc, !PT ;  /* 0x7f80000000007812 */ /* 0x000fe200078efcff */
[----:B------:R-:W-:Y:S06]  /*0900*/  BRA `(.L_x_12) ;  /* 0x0000000000147947 */ /* 0x000fec0003800000 */
.L_x_6:
[----:B------:R-:W-:Y:S01]  /*0910*/  LOP3.LUT R0, R5, 0x80000000, R8, 0x48, !PT ;  /* 0x8000000005007812 */ /* 0x000fe200078e4808 */
[----:B------:R-:W-:Y:S06]  /*0920*/  BRA `(.L_x_12) ;  /* 0x00000000000c7947 */ /* 0x000fec0003800000 */
.L_x_5:
[----:B------:R-:W0:Y:S01]  /*0930*/  MUFU.RSQ R0, -QNAN ;  /* 0xffc0000000007908 */ /* 0x000e220000001400 */
[----:B------:R-:W-:Y:S05]  /*0940*/  BRA `(.L_x_12) ;  /* 0x0000000000047947 */ /* 0x000fea0003800000 */
.L_x_4:
[----:B------:R-:W-:-:S07]  /*0950*/  FADD.FTZ R0, R0, R3 ;  /* 0x0000000300007221 */ /* 0x000fce0000010000 */
.L_x_12:
[----:B------:R-:W-:Y:S05]  /*0960*/  BSYNC.RECONVERGENT B1 ;  /* 0x0000000000017941 */ /* 0x000fea0003800200 */
.L_x_2:
[----:B------:R-:W-:-:S04]  /*0970*/  IMAD.MOV.U32 R5, RZ, RZ, 0x0 ;  /* 0x00000000ff057424 */ /* 0x000fc800078e00ff */
[----:B0-----:R-:W-:Y:S05]  /*0980*/  RET.REL.NODEC R4 `(_Z21generateColorGradientPhii) ;  /* 0xfffffff4049c7950 */ /* 0x001fea0003c3ffff */
.L_x_13:
[----:B------:R-:W-:-:S00]  /*0990*/  BRA `(.L_x_13) ;  /* 0xfffffffc00fc7947 */ /* 0x000fc0000383ffff */
[----:B------:R-:W-:-:S00]  /*09a0*/  NOP ;  /* 0x0000000000007918 */ /* 0x000fc00000000000 */
        /* <DEDUP_REMOVED lines=13> */
.L_x_14:


//--------------------- .nv.shared.reserved.0     --------------------------
	.section	.nv.shared.reserved.0,"aw",@nobits
	.weak		__nv_reservedSMEM_offset_0_alias
	.size		__nv_reservedSMEM_offset_0_alias, 0, 64
	.other		__nv_reservedSMEM_offset_0_alias,@"STO_CUDA_RESERVED_SHARED STV_DEFAULT"
__nv_reservedSMEM_offset_0_alias:
	.zero		0
	.zero		64


//--------------------- .nv.constant0._Z21generateColorGradientPhii --------------------------
	.section	.nv.constant0._Z21generateColorGradientPhii,"a",@progbits
	.sectionflags	@""
	.align	4
.nv.constant0._Z21generateColorGradientPhii:
	.zero		912


//--------------------- SYMBOLS --------------------------

	.type		.nv.reservedSmem.offset0,@object
	.size		.nv.reservedSmem.offset0,0x4
